	.headerflags	@"EF_CUDA_TEXMODE_UNIFIED EF_CUDA_64BIT_ADDRESS EF_CUDA_ACCELERATORS EF_CUDA_SM90 EF_CUDA_VIRTUAL_SM(EF_CUDA_SM90)"
	.elftype	@"ET_EXEC"


//--------------------- .nv.info                  --------------------------
	.section	.nv.info,"",@"SHT_CUDA_INFO"
	.align	4


	//----- nvinfo : EIATTR_REGCOUNT
	.align		4
        /*0000*/ 	.byte	0x04, 0x2f
        /*0002*/ 	.short	(.L_2 - .L_1)
	.align		4
.L_1:
        /*0004*/ 	.word	index@(triton_poi_fused_native_group_norm_relu_9)
        /*0008*/ 	.word	0x00000012


	//----- nvinfo : EIATTR_MIN_STACK_SIZE
	.align		4
.L_2:
        /*000c*/ 	.byte	0x04, 0x12
        /*000e*/ 	.short	(.L_4 - .L_3)
	.align		4
.L_3:
        /*0010*/ 	.word	index@(triton_poi_fused_native_group_norm_relu_9)
        /*0014*/ 	.word	0x00000000


	//----- nvinfo : EIATTR_FRAME_SIZE
	.align		4
.L_4:
        /*0018*/ 	.byte	0x04, 0x11
        /*001a*/ 	.short	(.L_6 - .L_5)
	.align		4
.L_5:
        /*001c*/ 	.word	index@(triton_poi_fused_native_group_norm_relu_9)
        /*0020*/ 	.word	0x00000000


	//----- nvinfo : EIATTR_MIN_STACK_SIZE
	.align		4
.L_6:
        /*0024*/ 	.byte	0x04, 0x12
        /*0026*/ 	.short	(.L_8 - .L_7)
	.align		4
.L_7:
        /*0028*/ 	.word	index@(triton_poi_fused_native_group_norm_relu_9)
        /*002c*/ 	.word	0x00000000
.L_8:


//--------------------- .nv.info.triton_poi_fused_native_group_norm_relu_9 --------------------------
	.section	.nv.info.triton_poi_fused_native_group_norm_relu_9,"",@"SHT_CUDA_INFO"
	.sectionflags	@""
	.align	4


	//----- nvinfo : EIATTR_CUDA_API_VERSION
	.align		4
        /*0000*/ 	.byte	0x04, 0x37
        /*0002*/ 	.short	(.L_10 - .L_9)
.L_9:
        /*0004*/ 	.word	0x0000007c


	//----- nvinfo : EIATTR_KPARAM_INFO
	.align		4
.L_10:
        /*0008*/ 	.byte	0x04, 0x17
        /*000a*/ 	.short	(.L_12 - .L_11)
.L_11:
        /*000c*/ 	.word	0x00000000
        /*0010*/ 	.short	0x0006
        /*0012*/ 	.short	0x0030
        /*0014*/ 	.byte	0x00, 0xf0, 0x11, 0x00


	//----- nvinfo : EIATTR_KPARAM_INFO
	.align		4
.L_12:
        /*0018*/ 	.byte	0x04, 0x17
        /*001a*/ 	.short	(.L_14 - .L_13)
.L_13:
        /*001c*/ 	.word	0x00000000
        /*0020*/ 	.short	0x0005
        /*0022*/ 	.short	0x0028
        /*0024*/ 	.byte	0x00, 0xf4, 0x21, 0x00


	//----- nvinfo : EIATTR_KPARAM_INFO
	.align		4
.L_14:
        /*0028*/ 	.byte	0x04, 0x17
        /*002a*/ 	.short	(.L_16 - .L_15)
.L_15:
        /*002c*/ 	.word	0x00000000
        /*0030*/ 	.short	0x0004
        /*0032*/ 	.short	0x0020
        /*0034*/ 	.byte	0x00, 0xf4, 0x21, 0x00


	//----- nvinfo : EIATTR_KPARAM_INFO
	.align		4
.L_16:
        /*0038*/ 	.byte	0x04, 0x17
        /*003a*/ 	.short	(.L_18 - .L_17)
.L_17:
        /*003c*/ 	.word	0x00000000
        /*0040*/ 	.short	0x0003
        /*0042*/ 	.short	0x0018
        /*0044*/ 	.byte	0x00, 0xf4, 0x21, 0x00


	//----- nvinfo : EIATTR_KPARAM_INFO
	.align		4
.L_18:
        /*0048*/ 	.byte	0x04, 0x17
        /*004a*/ 	.short	(.L_20 - .L_19)
.L_19:
        /*004c*/ 	.word	0x00000000
        /*0050*/ 	.short	0x0002
        /*0052*/ 	.short	0x0010
        /*0054*/ 	.byte	0x00, 0xf4, 0x21, 0x00


	//----- nvinfo : EIATTR_KPARAM_INFO
	.align		4
.L_20:
        /*0058*/ 	.byte	0x04, 0x17
        /*005a*/ 	.short	(.L_22 - .L_21)
.L_21:
        /*005c*/ 	.word	0x00000000
        /*0060*/ 	.short	0x0001
        /*0062*/ 	.short	0x0008
        /*0064*/ 	.byte	0x00, 0xf4, 0x21, 0x00


	//----- nvinfo : EIATTR_KPARAM_INFO
	.align		4
.L_22:
        /*0068*/ 	.byte	0x04, 0x17
        /*006a*/ 	.short	(.L_24 - .L_23)
.L_23:
        /*006c*/ 	.word	0x00000000
        /*0070*/ 	.short	0x0000
        /*0072*/ 	.short	0x0000
        /*0074*/ 	.byte	0x00, 0xf4, 0x21, 0x00


	//----- nvinfo : EIATTR_SPARSE_MMA_MASK
	.align		4
.L_24:
        /*0078*/ 	.byte	0x03, 0x50
        /*007a*/ 	.short	0x0000


	//----- nvinfo : EIATTR_MAXREG_COUNT
	.align		4
        /*007c*/ 	.byte	0x03, 0x1b
        /*007e*/ 	.short	0x00ff


	//----- nvinfo : EIATTR_EXIT_INSTR_OFFSETS
	.align		4
        /*0080*/ 	.byte	0x04, 0x1c
        /*0082*/ 	.short	(.L_26 - .L_25)


	//   ....[0]....
.L_25:
        /*0084*/ 	.word	0x00000300


	//----- nvinfo : EIATTR_REQNTID
	.align		4
.L_26:
        /*0088*/ 	.byte	0x04, 0x10
        /*008a*/ 	.short	(.L_28 - .L_27)
.L_27:
        /*008c*/ 	.word	0x00000080
        /*0090*/ 	.word	0x00000001
        /*0094*/ 	.word	0x00000001


	//----- nvinfo : EIATTR_CBANK_PARAM_SIZE
	.align		4
.L_28:
        /*0098*/ 	.byte	0x03, 0x19
        /*009a*/ 	.short	0x0034


	//----- nvinfo : EIATTR_PARAM_CBANK
	.align		4
        /*009c*/ 	.byte	0x04, 0x0a
        /*009e*/ 	.short	(.L_30 - .L_29)
	.align		4
.L_29:
        /*00a0*/ 	.word	index@(.nv.constant0.triton_poi_fused_native_group_norm_relu_9)
        /*00a4*/ 	.short	0x0210
        /*00a6*/ 	.short	0x0034


	//----- nvinfo : EIATTR_SW_WAR
	.align		4
.L_30:
        /*00a8*/ 	.byte	0x04, 0x36
        /*00aa*/ 	.short	(.L_32 - .L_31)
.L_31:
        /*00ac*/ 	.word	0x00000008
.L_32:


//--------------------- .nv.callgraph             --------------------------
	.section	.nv.callgraph,"",@"SHT_CUDA_CALLGRAPH"
	.align	4
	.sectionentsize	8
	.align		4
        /*0000*/ 	.word	0x00000000
	.align		4
        /*0004*/ 	.word	0xffffffff
	.align		4
        /*0008*/ 	.word	0x00000000
	.align		4
        /*000c*/ 	.word	0xfffffffe
	.align		4
        /*0010*/ 	.word	0x00000000
	.align		4
        /*0014*/ 	.word	0xfffffffd
	.align		4
        /*0018*/ 	.word	0x00000000
	.align		4
        /*001c*/ 	.word	0xfffffffc


//--------------------- .nv.constant4             --------------------------
	.section	.nv.constant4,"a",@progbits
	.align	8
	.align		8
.nv.constant4:
        /*0000*/ 	.dword	_$_str


//--------------------- .text.triton_poi_fused_native_group_norm_relu_9 --------------------------
	.section	.text.triton_poi_fused_native_group_norm_relu_9,"ax",@progbits
	.align	128
        .global         triton_poi_fused_native_group_norm_relu_9
        .type           triton_poi_fused_native_group_norm_relu_9,@function
        .size           triton_poi_fused_native_group_norm_relu_9,(.L_x_1 - triton_poi_fused_native_group_norm_relu_9)
        .other          triton_poi_fused_native_group_norm_relu_9,@"STO_CUDA_ENTRY STV_DEFAULT"
triton_poi_fused_native_group_norm_relu_9:
.text.triton_poi_fused_native_group_norm_relu_9:
[----:B------:R-:W-:Y:S01]  /*0000*/  LDC R1, c[0x0][0x28] ;  /* 0x00000a00ff017b82 */ /* 0x000fe20000000800 */
[----:B------:R-:W1:Y:S07]  /*0010*/  S2R R0, SR_TID.X ;  /* 0x0000000000007919 */ /* 0x000e6e0000002100 */
[----:B------:R-:W2:Y:S01]  /*0020*/  LDC.64 R10, c[0x0][0x220] ;  /* 0x00008800ff0a7b82 */ /* 0x000ea20000000a00 */
[----:B------:R-:W-:Y:S01]  /*0030*/  ULDC.64 UR4, c[0x0][0x208] ;  /* 0x0000820000047ab9 */ /* 0x000fe20000000a00 */
[----:B------:R-:W3:Y:S06]  /*0040*/  S2R R3, SR_CTAID.X ;  /* 0x0000000000037919 */ /* 0x000eec0000002500 */
[----:B------:R-:W4:Y:S08]  /*0050*/  LDC.64 R8, c[0x0][0x218] ;  /* 0x00008600ff087b82 */ /* 0x000f300000000a00 */
[----:B------:R-:W5:Y:S08]  /*0060*/  LDC.64 R6, c[0x0][0x210] ;  /* 0x00008400ff067b82 */ /* 0x000f700000000a00 */
[----:B------:R-:W5:Y:S01]  /*0070*/  LDC.64 R4, c[0x0][0x230] ;  /* 0x00008c00ff047b82 */ /* 0x000f620000000a00 */
[----:B-1----:R-:W-:Y:S01]  /*0080*/  IMAD.SHL.U32 R0, R0, 0x2, RZ ;  /* 0x0000000200007824 */ /* 0x002fe200078e00ff */
[----:B---3--:R-:W-:-:S04]  /*0090*/  SHF.R.S32.HI R13, RZ, 0x17, R3 ;  /* 0x00000017ff0d7819 */ /* 0x008fc80000011403 */
[----:B------:R-:W-:Y:S02]  /*00a0*/  LOP3.LUT R0, R0, 0xfe, RZ, 0xc0, !PT ;  /* 0x000000fe00007812 */ /* 0x000fe400078ec0ff */
[----:B------:R-:W-:-:S03]  /*00b0*/  SGXT R13, R13, 0x1 ;  /* 0x000000010d0d781a */ /* 0x000fc60000000200 */
[----:B------:R-:W-:-:S05]  /*00c0*/  IMAD R0, R3, 0x100, R0 ;  /* 0x0000010003007824 */ /* 0x000fca00078e0200 */
[CC--:B------:R-:W-:Y:S02]  /*00d0*/  LEA.HI R2, R13.reuse, R0.reuse, RZ, 0x8 ;  /* 0x000000000d027211 */ /* 0x0c0fe400078f40ff */
[----:B------:R-:W-:Y:S02]  /*00e0*/  LEA.HI R13, R13, R0, RZ, 0x6 ;  /* 0x000000000d0d7211 */ /* 0x000fe400078f30ff */
[----:B------:R-:W-:Y:S02]  /*00f0*/  SHF.R.S32.HI R15, RZ, 0x8, R2 ;  /* 0x00000008ff0f7819 */ /* 0x000fe40000011402 */
[----:B------:R-:W1:Y:S03]  /*0100*/  LDC.64 R2, c[0x0][0x228] ;  /* 0x00008a00ff027b82 */ /* 0x000e660000000a00 */
[----:B--2---:R-:W-:Y:S01]  /*0110*/  IMAD.WIDE R10, R15, 0x4, R10 ;  /* 0x000000040f0a7825 */ /* 0x004fe200078e020a */
[----:B------:R-:W-:-:S02]  /*0120*/  SHF.R.S32.HI R12, RZ, 0x6, R13 ;  /* 0x00000006ff0c7819 */ /* 0x000fc4000001140d */
[----:B------:R-:W-:-:S03]  /*0130*/  SHF.R.S32.HI R13, RZ, 0x1f, R13 ;  /* 0x0000001fff0d7819 */ /* 0x000fc6000001140d */
[----:B------:R2:W3:Y:S01]  /*0140*/  LDG.E.EL R10, desc[UR4][R10.64] ;  /* 0x000000040a0a7981 */ /* 0x0004e2000c2e1900 */
[----:B------:R-:W-:Y:S01]  /*0150*/  LEA.HI R13, R13, R12, RZ, 0x8 ;  /* 0x0000000c0d0d7211 */ /* 0x000fe200078f40ff */
[----:B----4-:R-:W-:-:S03]  /*0160*/  IMAD.WIDE R8, R15, 0x4, R8 ;  /* 0x000000040f087825 */ /* 0x010fc600078e0208 */
[----:B------:R-:W-:Y:S01]  /*0170*/  LOP3.LUT R13, R13, 0xffffff00, RZ, 0xc0, !PT ;  /* 0xffffff000d0d7812 */ /* 0x000fe200078ec0ff */
[----:B-----5:R-:W-:Y:S02]  /*0180*/  IMAD.WIDE R6, R0, 0x4, R6 ;  /* 0x0000000400067825 */ /* 0x020fe400078e0206 */
[----:B------:R-:W4:Y:S01]  /*0190*/  LDG.E.EL R8, desc[UR4][R8.64] ;  /* 0x0000000408087981 */ /* 0x000f22000c2e1900 */
[----:B------:R-:W-:-:S03]  /*01a0*/  IADD3 R13, R12, -R13, RZ ;  /* 0x8000000d0c0d7210 */ /* 0x000fc60007ffe0ff */
[----:B------:R-:W4:Y:S02]  /*01b0*/  LDG.E.64 R6, desc[UR4][R6.64] ;  /* 0x0000000406067981 */ /* 0x000f24000c1e1b00 */
[----:B0-----:R-:W-:-:S04]  /*01c0*/  IMAD.WIDE R4, R13, 0x4, R4 ;  /* 0x000000040d047825 */ /* 0x001fc800078e0204 */
[----:B-1----:R-:W-:Y:S02]  /*01d0*/  IMAD.WIDE R2, R13, 0x4, R2 ;  /* 0x000000040d027825 */ /* 0x002fe400078e0202 */
[----:B------:R-:W5:Y:S04]  /*01e0*/  LDG.E.EL R5, desc[UR4][R4.64] ;  /* 0x0000000404057981 */ /* 0x000f68000c2e1900 */
[----:B------:R-:W5:Y:S01]  /*01f0*/  LDG.E.EL R2, desc[UR4][R2.64] ;  /* 0x0000000402027981 */ /* 0x000f62000c2e1900 */
[----:B--2---:R-:W-:-:S10]  /*0200*/  HFMA2.MMA R11, -RZ, RZ, 0.9375, 0 ;  /* 0x3b800000ff0b7435 */ /* 0x004fd400000001ff */
[----:B---3--:R-:W-:Y:S02]  /*0210*/  FFMA R12, R10, R11, 9.9999997473787516356e-06 ;  /* 0x3727c5ac0a0c7423 */ /* 0x008fe4000000000b */
[----:B------:R-:W0:Y:S04]  /*0220*/  LDC.64 R10, c[0x0][0x238] ;  /* 0x00008e00ff0a7b82 */ /* 0x000e280000000a00 */
[----:B------:R-:W1:Y:S01]  /*0230*/  MUFU.RSQ R12, R12 ;  /* 0x0000000c000c7308 */ /* 0x000e620000001400 */
[--C-:B----4-:R-:W-:Y:S01]  /*0240*/  FADD R13, R6, -R8.reuse ;  /* 0x80000008060d7221 */ /* 0x110fe20000000000 */
[----:B------:R-:W-:-:S03]  /*0250*/  FADD R9, R7, -R8 ;  /* 0x8000000807097221 */ /* 0x000fc60000000000 */
[C---:B-1----:R-:W-:Y:S01]  /*0260*/  FMUL R13, R12.reuse, R13 ;  /* 0x0000000d0c0d7220 */ /* 0x042fe20000400000 */
[----:B------:R-:W-:-:S03]  /*0270*/  FMUL R6, R12, R9 ;  /* 0x000000090c067220 */ /* 0x000fc60000400000 */
[C-C-:B-----5:R-:W-:Y:S01]  /*0280*/  FFMA R13, R2.reuse, R13, R5.reuse ;  /* 0x0000000d020d7223 */ /* 0x160fe20000000005 */
[----:B------:R-:W-:-:S04]  /*0290*/  FFMA R6, R2, R6, R5 ;  /* 0x0000000602067223 */ /* 0x000fc80000000005 */
[C---:B------:R-:W-:Y:S02]  /*02a0*/  FSETP.GEU.AND P0, PT, R13.reuse, RZ, PT ;  /* 0x000000ff0d00720b */ /* 0x040fe40003f0e000 */
[----:B------:R-:W-:Y:S01]  /*02b0*/  FSETP.GEU.AND P1, PT, R6, RZ, PT ;  /* 0x000000ff0600720b */ /* 0x000fe20003f2e000 */
[----:B0-----:R-:W-:Y:S01]  /*02c0*/  IMAD.WIDE R2, R0, 0x4, R10 ;  /* 0x0000000400027825 */ /* 0x001fe200078e020a */
[----:B------:R-:W-:Y:S02]  /*02d0*/  FSEL R4, R13, RZ, P0 ;  /* 0x000000ff0d047208 */ /* 0x000fe40000000000 */
[----:B------:R-:W-:-:S05]  /*02e0*/  FSEL R5, R6, RZ, P1 ;  /* 0x000000ff06057208 */ /* 0x000fca0000800000 */
[----:B------:R-:W-:Y:S01]  /*02f0*/  STG.E.64 desc[UR4][R2.64], R4 ;  /* 0x0000000402007986 */ /* 0x000fe2000c101b04 */
[----:B------:R-:W-:Y:S05]  /*0300*/  EXIT ;  /* 0x000000000000794d */ /* 0x000fea0003800000 */
.L_x_0:
[----:B------:R-:W-:-:S00]  /*0310*/  BRA `(.L_x_0) ;  /* 0xfffffffc00fc7947 */ /* 0x000fc0000383ffff */
[----:B------:R-:W-:-:S00]  /*0320*/  NOP ;  /* 0x0000000000007918 */ /* 0x000fc00000000000 */
        /* <DEDUP_REMOVED lines=13> */
.L_x_1:


//--------------------- .nv.global.init           --------------------------
	.section	.nv.global.init,"aw",@progbits
.nv.global.init:
	.type		_$_str,@object
	.size		_$_str,(.L_0 - _$_str)
_$_str:
        /*0000*/ 	.byte	0x5f, 0x5f, 0x43, 0x55, 0x44, 0x41, 0x5f, 0x46, 0x54, 0x5a, 0x00
.L_0:


//--------------------- .nv.constant0.triton_poi_fused_native_group_norm_relu_9 --------------------------
	.section	.nv.constant0.triton_poi_fused_native_group_norm_relu_9,"a",@progbits
	.sectionflags	@""
	.align	4
.nv.constant0.triton_poi_fused_native_group_norm_relu_9:
	.zero		580
